	.headerflags	@"EF_CUDA_TEXMODE_UNIFIED EF_CUDA_64BIT_ADDRESS EF_CUDA_ACCELERATORS EF_CUDA_SM90 EF_CUDA_VIRTUAL_SM(EF_CUDA_SM90)"
	.elftype	@"ET_EXEC"


//--------------------- .nv.info                  --------------------------
	.section	.nv.info,"",@"SHT_CUDA_INFO"
	.align	4


	//----- nvinfo : EIATTR_REGCOUNT
	.align		4
        /*0000*/ 	.byte	0x04, 0x2f
        /*0002*/ 	.short	(.L_3 - .L_2)
	.align		4
.L_2:
        /*0004*/ 	.word	index@(triton_poi_fused__native_batch_norm_legit_no_training_leaky_relu_18)
        /*0008*/ 	.word	0x00000028


	//----- nvinfo : EIATTR_MIN_STACK_SIZE
	.align		4
.L_3:
        /*000c*/ 	.byte	0x04, 0x12
        /*000e*/ 	.short	(.L_5 - .L_4)
	.align		4
.L_4:
        /*0010*/ 	.word	index@(triton_poi_fused__native_batch_norm_legit_no_training_leaky_relu_18)
        /*0014*/ 	.word	0x00000000


	//----- nvinfo : EIATTR_FRAME_SIZE
	.align		4
.L_5:
        /*0018*/ 	.byte	0x04, 0x11
        /*001a*/ 	.short	(.L_7 - .L_6)
	.align		4
.L_6:
        /*001c*/ 	.word	index@(triton_poi_fused__native_batch_norm_legit_no_training_leaky_relu_18)
        /*0020*/ 	.word	0x00000000


	//----- nvinfo : EIATTR_MIN_STACK_SIZE
	.align		4
.L_7:
        /*0024*/ 	.byte	0x04, 0x12
        /*0026*/ 	.short	(.L_9 - .L_8)
	.align		4
.L_8:
        /*0028*/ 	.word	index@(triton_poi_fused__native_batch_norm_legit_no_training_leaky_relu_18)
        /*002c*/ 	.word	0x00000000
.L_9:


//--------------------- .nv.info.triton_poi_fused__native_batch_norm_legit_no_training_leaky_relu_18 --------------------------
	.section	.nv.info.triton_poi_fused__native_batch_norm_legit_no_training_leaky_relu_18,"",@"SHT_CUDA_INFO"
	.sectionflags	@""
	.align	4


	//----- nvinfo : EIATTR_CUDA_API_VERSION
	.align		4
        /*0000*/ 	.byte	0x04, 0x37
        /*0002*/ 	.short	(.L_11 - .L_10)
.L_10:
        /*0004*/ 	.word	0x0000007c


	//----- nvinfo : EIATTR_KPARAM_INFO
	.align		4
.L_11:
        /*0008*/ 	.byte	0x04, 0x17
        /*000a*/ 	.short	(.L_13 - .L_12)
.L_12:
        /*000c*/ 	.word	0x00000000
        /*0010*/ 	.short	0x0007
        /*0012*/ 	.short	0x0034
        /*0014*/ 	.byte	0x00, 0xf0, 0x11, 0x00


	//----- nvinfo : EIATTR_KPARAM_INFO
	.align		4
.L_13:
        /*0018*/ 	.byte	0x04, 0x17
        /*001a*/ 	.short	(.L_15 - .L_14)
.L_14:
        /*001c*/ 	.word	0x00000000
        /*0020*/ 	.short	0x0006
        /*0022*/ 	.short	0x0030
        /*0024*/ 	.byte	0x00, 0xf0, 0x11, 0x00


	//----- nvinfo : EIATTR_KPARAM_INFO
	.align		4
.L_15:
        /*0028*/ 	.byte	0x04, 0x17
        /*002a*/ 	.short	(.L_17 - .L_16)
.L_16:
        /*002c*/ 	.word	0x00000000
        /*0030*/ 	.short	0x0005
        /*0032*/ 	.short	0x0028
        /*0034*/ 	.byte	0x00, 0xf4, 0x21, 0x00


	//----- nvinfo : EIATTR_KPARAM_INFO
	.align		4
.L_17:
        /*0038*/ 	.byte	0x04, 0x17
        /*003a*/ 	.short	(.L_19 - .L_18)
.L_18:
        /*003c*/ 	.word	0x00000000
        /*0040*/ 	.short	0x0004
        /*0042*/ 	.short	0x0020
        /*0044*/ 	.byte	0x00, 0xf4, 0x21, 0x00


	//----- nvinfo : EIATTR_KPARAM_INFO
	.align		4
.L_19:
        /*0048*/ 	.byte	0x04, 0x17
        /*004a*/ 	.short	(.L_21 - .L_20)
.L_20:
        /*004c*/ 	.word	0x00000000
        /*0050*/ 	.short	0x0003
        /*0052*/ 	.short	0x0018
        /*0054*/ 	.byte	0x00, 0xf4, 0x21, 0x00


	//----- nvinfo : EIATTR_KPARAM_INFO
	.align		4
.L_21:
        /*0058*/ 	.byte	0x04, 0x17
        /*005a*/ 	.short	(.L_23 - .L_22)
.L_22:
        /*005c*/ 	.word	0x00000000
        /*0060*/ 	.short	0x0002
        /*0062*/ 	.short	0x0010
        /*0064*/ 	.byte	0x00, 0xf4, 0x21, 0x00


	//----- nvinfo : EIATTR_KPARAM_INFO
	.align		4
.L_23:
        /*0068*/ 	.byte	0x04, 0x17
        /*006a*/ 	.short	(.L_25 - .L_24)
.L_24:
        /*006c*/ 	.word	0x00000000
        /*0070*/ 	.short	0x0001
        /*0072*/ 	.short	0x0008
        /*0074*/ 	.byte	0x00, 0xf4, 0x21, 0x00


	//----- nvinfo : EIATTR_KPARAM_INFO
	.align		4
.L_25:
        /*0078*/ 	.byte	0x04, 0x17
        /*007a*/ 	.short	(.L_27 - .L_26)
.L_26:
        /*007c*/ 	.word	0x00000000
        /*0080*/ 	.short	0x0000
        /*0082*/ 	.short	0x0000
        /*0084*/ 	.byte	0x00, 0xf4, 0x21, 0x00


	//----- nvinfo : EIATTR_SPARSE_MMA_MASK
	.align		4
.L_27:
        /*0088*/ 	.byte	0x03, 0x50
        /*008a*/ 	.short	0x0000


	//----- nvinfo : EIATTR_MAXREG_COUNT
	.align		4
        /*008c*/ 	.byte	0x03, 0x1b
        /*008e*/ 	.short	0x00ff


	//----- nvinfo : EIATTR_EXIT_INSTR_OFFSETS
	.align		4
        /*0090*/ 	.byte	0x04, 0x1c
        /*0092*/ 	.short	(.L_29 - .L_28)


	//   ....[0]....
.L_28:
        /*0094*/ 	.word	0x00001100


	//   ....[1]....
        /*0098*/ 	.word	0x00001150


	//----- nvinfo : EIATTR_REQNTID
	.align		4
.L_29:
        /*009c*/ 	.byte	0x04, 0x10
        /*009e*/ 	.short	(.L_31 - .L_30)
.L_30:
        /*00a0*/ 	.word	0x00000100
        /*00a4*/ 	.word	0x00000001
        /*00a8*/ 	.word	0x00000001


	//----- nvinfo : EIATTR_CBANK_PARAM_SIZE
	.align		4
.L_31:
        /*00ac*/ 	.byte	0x03, 0x19
        /*00ae*/ 	.short	0x0038


	//----- nvinfo : EIATTR_PARAM_CBANK
	.align		4
        /*00b0*/ 	.byte	0x04, 0x0a
        /*00b2*/ 	.short	(.L_33 - .L_32)
	.align		4
.L_32:
        /*00b4*/ 	.word	index@(.nv.constant0.triton_poi_fused__native_batch_norm_legit_no_training_leaky_relu_18)
        /*00b8*/ 	.short	0x0210
        /*00ba*/ 	.short	0x0038


	//----- nvinfo : EIATTR_SW_WAR
	.align		4
.L_33:
        /*00bc*/ 	.byte	0x04, 0x36
        /*00be*/ 	.short	(.L_35 - .L_34)
.L_34:
        /*00c0*/ 	.word	0x00000008
.L_35:


//--------------------- .nv.callgraph             --------------------------
	.section	.nv.callgraph,"",@"SHT_CUDA_CALLGRAPH"
	.align	4
	.sectionentsize	8
	.align		4
        /*0000*/ 	.word	0x00000000
	.align		4
        /*0004*/ 	.word	0xffffffff
	.align		4
        /*0008*/ 	.word	0x00000000
	.align		4
        /*000c*/ 	.word	0xfffffffe
	.align		4
        /*0010*/ 	.word	0x00000000
	.align		4
        /*0014*/ 	.word	0xfffffffd
	.align		4
        /*0018*/ 	.word	0x00000000
	.align		4
        /*001c*/ 	.word	0xfffffffc


//--------------------- .nv.constant4             --------------------------
	.section	.nv.constant4,"a",@progbits
	.align	8
	.align		8
.nv.constant4:
        /*0000*/ 	.dword	_$_str
	.align		8
        /*0008*/ 	.dword	_$_str_$_2


//--------------------- .text.triton_poi_fused__native_batch_norm_legit_no_training_leaky_relu_18 --------------------------
	.section	.text.triton_poi_fused__native_batch_norm_legit_no_training_leaky_relu_18,"ax",@progbits
	.sectionflags	@"SHF_BARRIERS=1"
	.align	128
        .global         triton_poi_fused__native_batch_norm_legit_no_training_leaky_relu_18
        .type           triton_poi_fused__native_batch_norm_legit_no_training_leaky_relu_18,@function
        .size           triton_poi_fused__native_batch_norm_legit_no_training_leaky_relu_18,(.L_x_1 - triton_poi_fused__native_batch_norm_legit_no_training_leaky_relu_18)
        .other          triton_poi_fused__native_batch_norm_legit_no_training_leaky_relu_18,@"STO_CUDA_ENTRY STV_DEFAULT"
triton_poi_fused__native_batch_norm_legit_no_training_leaky_relu_18:
.text.triton_poi_fused__native_batch_norm_legit_no_training_leaky_relu_18:
[----:B------:R-:W0:Y:S01]  /*0000*/  LDC R1, c[0x0][0x28] ;  /* 0x00000a00ff017b82 */ /* 0x000e220000000800 */
[----:B------:R-:W1:Y:S07]  /*0010*/  S2R R2, SR_TID.X ;  /* 0x0000000000027919 */ /* 0x000e6e0000002100 */
[----:B------:R-:W2:Y:S01]  /*0020*/  LDC.64 R36, c[0x0][0x210] ;  /* 0x00008400ff247b82 */ /* 0x000ea20000000a00 */
[----:B------:R-:W-:Y:S02]  /*0030*/  CS2R R4, SRZ ;  /* 0x0000000000047805 */ /* 0x000fe4000001ff00 */
[----:B------:R-:W-:Y:S01]  /*0040*/  CS2R R6, SRZ ;  /* 0x0000000000067805 */ /* 0x000fe2000001ff00 */
[----:B------:R-:W3:Y:S01]  /*0050*/  S2R R0, SR_CTAID.X ;  /* 0x0000000000007919 */ /* 0x000ee20000002500 */
[----:B------:R-:W-:-:S02]  /*0060*/  CS2R R8, SRZ ;  /* 0x0000000000087805 */ /* 0x000fc4000001ff00 */
[----:B------:R-:W-:Y:S01]  /*0070*/  CS2R R10, SRZ ;  /* 0x00000000000a7805 */ /* 0x000fe2000001ff00 */
[----:B------:R-:W-:Y:S01]  /*0080*/  ULDC.64 UR6, c[0x0][0x208] ;  /* 0x0000820000067ab9 */ /* 0x000fe20000000a00 */
[----:B------:R-:W4:Y:S01]  /*0090*/  S2R R32, SR_CTAID.Y ;  /* 0x0000000000207919 */ /* 0x000f220000002600 */
[----:B------:R-:W5:Y:S01]  /*00a0*/  LDC.64 R16, c[0x0][0x218] ;  /* 0x00008600ff107b82 */ /* 0x000f620000000a00 */
[----:B------:R-:W-:-:S07]  /*00b0*/  CS2R R12, SRZ ;  /* 0x00000000000c7805 */ /* 0x000fce000001ff00 */
[----:B------:R-:W2:Y:S01]  /*00c0*/  LDC.64 R28, c[0x0][0x220] ;  /* 0x00008800ff1c7b82 */ /* 0x000ea20000000a00 */
[----:B-1----:R-:W-:Y:S01]  /*00d0*/  SHF.R.U32.HI R15, RZ, 0x2, R2 ;  /* 0x00000002ff0f7819 */ /* 0x002fe20000011602 */
[----:B------:R-:W-:Y:S02]  /*00e0*/  IMAD.SHL.U32 R3, R2, 0x4, RZ ;  /* 0x0000000402037824 */ /* 0x000fe400078e00ff */
[----:B---3--:R-:W-:Y:S01]  /*00f0*/  IMAD.SHL.U32 R0, R0, 0x10, RZ ;  /* 0x0000001000007824 */ /* 0x008fe200078e00ff */
[----:B------:R-:W-:-:S04]  /*0100*/  SGXT.U32 R15, R15, 0x6 ;  /* 0x000000060f0f781a */ /* 0x000fc80000000000 */
[----:B------:R-:W-:Y:S02]  /*0110*/  LOP3.LUT R33, R0, 0xc, R3, 0xf8, !PT ;  /* 0x0000000c00217812 */ /* 0x000fe400078ef803 */
[----:B----4-:R-:W-:Y:S02]  /*0120*/  PRMT R18, R15, 0x6540, R32 ;  /* 0x000065400f127816 */ /* 0x010fe40000000020 */
[----:B------:R-:W-:Y:S02]  /*0130*/  CS2R R14, SRZ ;  /* 0x00000000000e7805 */ /* 0x000fe4000001ff00 */
[C---:B------:R-:W-:Y:S01]  /*0140*/  ISETP.GE.AND P0, PT, R33.reuse, 0x80, PT ;  /* 0x000000802100780c */ /* 0x040fe20003f06270 */
[----:B-----5:R-:W-:Y:S01]  /*0150*/  IMAD.WIDE R34, R33, 0x4, R16 ;  /* 0x0000000421227825 */ /* 0x020fe200078e0210 */
[C---:B------:R-:W-:Y:S02]  /*0160*/  LOP3.LUT R20, R18.reuse, 0x40, RZ, 0xfc, !PT ;  /* 0x0000004012147812 */ /* 0x040fe400078efcff */
[----:B------:R-:W-:-:S02]  /*0170*/  LOP3.LUT R24, R18, 0xc0, RZ, 0xfc, !PT ;  /* 0x000000c012187812 */ /* 0x000fc400078efcff */
[----:B------:R-:W-:Y:S01]  /*0180*/  LOP3.LUT R22, R18, 0x80, RZ, 0xfc, !PT ;  /* 0x0000008012167812 */ /* 0x000fe200078efcff */
[--C-:B------:R-:W-:Y:S01]  /*0190*/  IMAD R27, R20, 0x80, R33.reuse ;  /* 0x00000080141b7824 */ /* 0x100fe200078e0221 */
[----:B------:R-:W-:Y:S01]  /*01a0*/  ISETP.LT.AND P1, PT, R18, 0x100, !P0 ;  /* 0x000001001200780c */ /* 0x000fe20004721270 */
[----:B------:R-:W-:Y:S01]  /*01b0*/  IMAD R19, R24, 0x80, R33 ;  /* 0x0000008018137824 */ /* 0x000fe200078e0221 */
[----:B------:R-:W-:Y:S01]  /*01c0*/  ISETP.LT.AND P2, PT, R20, 0x100, !P0 ;  /* 0x000001001400780c */ /* 0x000fe20004741270 */
[----:B--2---:R-:W-:Y:S01]  /*01d0*/  IMAD.WIDE R26, R27, 0x4, R36 ;  /* 0x000000041b1a7825 */ /* 0x004fe200078e0224 */
[----:B------:R-:W-:Y:S02]  /*01e0*/  ISETP.LT.AND P4, PT, R24, 0x100, !P0 ;  /* 0x000001001800780c */ /* 0x000fe40004781270 */
[----:B------:R-:W-:Y:S02]  /*01f0*/  LEA R25, R18, R33, 0x7 ;  /* 0x0000002112197211 */ /* 0x000fe400078e38ff */
[----:B------:R-:W-:-:S02]  /*0200*/  CS2R R16, SRZ ;  /* 0x0000000000107805 */ /* 0x000fc4000001ff00 */
[C---:B------:R-:W-:Y:S01]  /*0210*/  LEA R31, R22.reuse, R33, 0x7 ;  /* 0x00000021161f7211 */ /* 0x040fe200078e38ff */
[----:B------:R1:W2:Y:S01]  /*0220*/  @!P0 LDG.E.EL.128 R12, desc[UR6][R34.64] ;  /* 0x00000006220c8981 */ /* 0x0002a2000c2e1d00 */
[----:B------:R-:W-:Y:S01]  /*0230*/  ISETP.LT.AND P3, PT, R22, 0x100, !P0 ;  /* 0x000001001600780c */ /* 0x000fe20004761270 */
[--C-:B------:R-:W-:Y:S01]  /*0240*/  IMAD.WIDE R24, R25, 0x4, R36.reuse ;  /* 0x0000000419187825 */ /* 0x100fe200078e0224 */
[----:B------:R-:W-:Y:S02]  /*0250*/  CS2R R20, SRZ ;  /* 0x0000000000147805 */ /* 0x000fe4000001ff00 */
[----:B------:R-:W-:Y:S01]  /*0260*/  CS2R R22, SRZ ;  /* 0x0000000000167805 */ /* 0x000fe2000001ff00 */
[--C-:B------:R-:W-:Y:S01]  /*0270*/  IMAD.WIDE R30, R31, 0x4, R36.reuse ;  /* 0x000000041f1e7825 */ /* 0x100fe200078e0224 */
[----:B------:R3:W2:Y:S03]  /*0280*/  @P1 LDG.E.EL.128 R4, desc[UR6][R24.64] ;  /* 0x0000000618041981 */ /* 0x0006a6000c2e1d00 */
[----:B------:R-:W-:Y:S01]  /*0290*/  IMAD.WIDE R36, R19, 0x4, R36 ;  /* 0x0000000413247825 */ /* 0x000fe200078e0224 */
[----:B------:R4:W5:Y:S01]  /*02a0*/  @P2 LDG.E.EL.128 R8, desc[UR6][R26.64] ;  /* 0x000000061a082981 */ /* 0x000962000c2e1d00 */
[----:B------:R-:W-:Y:S01]  /*02b0*/  CS2R R18, SRZ ;  /* 0x0000000000127805 */ /* 0x000fe2000001ff00 */
[----:B-1----:R-:W1:Y:S02]  /*02c0*/  LDC.64 R34, c[0x0][0x228] ;  /* 0x00008a00ff227b82 */ /* 0x002e640000000a00 */
[----:B------:R4:W5:Y:S01]  /*02d0*/  @P4 LDG.E.EL.128 R20, desc[UR6][R36.64] ;  /* 0x0000000624144981 */ /* 0x000962000c2e1d00 */
[----:B---3--:R-:W-:-:S03]  /*02e0*/  CS2R R24, SRZ ;  /* 0x0000000000187805 */ /* 0x008fc6000001ff00 */
[----:B------:R3:W5:Y:S01]  /*02f0*/  @P3 LDG.E.EL.128 R16, desc[UR6][R30.64] ;  /* 0x000000061e103981 */ /* 0x000762000c2e1d00 */
[----:B----4-:R-:W-:Y:S01]  /*0300*/  CS2R R26, SRZ ;  /* 0x00000000001a7805 */ /* 0x010fe2000001ff00 */
[----:B0-----:R-:W-:-:S05]  /*0310*/  IMAD.WIDE R36, R33, 0x4, R28 ;  /* 0x0000000421247825 */ /* 0x001fca00078e021c */
[----:B------:R-:W4:Y:S01]  /*0320*/  @!P0 LDG.E.EL.128 R24, desc[UR6][R36.64] ;  /* 0x0000000624188981 */ /* 0x000f22000c2e1d00 */
[----:B------:R-:W-:Y:S02]  /*0330*/  CS2R R28, SRZ ;  /* 0x00000000001c7805 */ /* 0x000fe4000001ff00 */
[----:B---3--:R-:W-:Y:S01]  /*0340*/  CS2R R30, SRZ ;  /* 0x00000000001e7805 */ /* 0x008fe2000001ff00 */
[----:B-1----:R-:W-:-:S05]  /*0350*/  IMAD.WIDE R34, R33, 0x4, R34 ;  /* 0x0000000421227825 */ /* 0x002fca00078e0222 */
[----:B------:R0:W3:Y:S01]  /*0360*/  @!P0 LDG.E.EL.128 R28, desc[UR6][R34.64] ;  /* 0x00000006221c8981 */ /* 0x0000e2000c2e1d00 */
[C---:B--2---:R-:W-:Y:S01]  /*0370*/  FADD R4, -R12.reuse, R4 ;  /* 0x000000040c047221 */ /* 0x044fe20000000100 */
[C---:B-----5:R-:W-:Y:S01]  /*0380*/  FADD R8, -R12.reuse, R8 ;  /* 0x000000080c087221 */ /* 0x060fe20000000100 */
[C---:B------:R-:W-:Y:S01]  /*0390*/  FADD R20, -R12.reuse, R20 ;  /* 0x000000140c147221 */ /* 0x040fe20000000100 */
[----:B------:R-:W-:Y:S01]  /*03a0*/  FADD R16, -R12, R16 ;  /* 0x000000100c107221 */ /* 0x000fe20000000100 */
[----:B----4-:R-:W-:Y:S01]  /*03b0*/  FADD R12, R24, 9.9999997473787516356e-06 ;  /* 0x3727c5ac180c7421 */ /* 0x010fe20000000000 */
[----:B------:R-:W-:-:S05]  /*03c0*/  FADD R24, R25, 9.9999997473787516356e-06 ;  /* 0x3727c5ac19187421 */ /* 0x000fca0000000000 */
[----:B------:R-:W1:Y:S08]  /*03d0*/  MUFU.SQRT R12, R12 ;  /* 0x0000000c000c7308 */ /* 0x000e700000002000 */
[----:B------:R-:W2:Y:S01]  /*03e0*/  MUFU.SQRT R24, R24 ;  /* 0x0000001800187308 */ /* 0x000ea20000002000 */
[----:B------:R-:W-:Y:S01]  /*03f0*/  FADD R25, R26, 9.9999997473787516356e-06 ;  /* 0x3727c5ac1a197421 */ /* 0x000fe20000000000 */
[----:B-1----:R-:W-:-:S02]  /*0400*/  FSETP.GT.AND P5, PT, R12, 8.50705917302346158658e+37, PT ;  /* 0x7e8000000c00780b */ /* 0x002fc40003fa4000 */
[----:B------:R-:W-:-:S04]  /*0410*/  FSETP.GEU.AND P1, PT, R12, 1.175494350822287508e-38, PT ;  /* 0x008000000c00780b */ /* 0x000fc80003f2e000 */
[----:B------:R-:W1:Y:S01]  /*0420*/  MUFU.SQRT R25, R25 ;  /* 0x0000001900197308 */ /* 0x000e620000002000 */
[C---:B--2---:R-:W-:Y:S02]  /*0430*/  FSETP.GT.AND P2, PT, R24.reuse, 8.50705917302346158658e+37, PT ;  /* 0x7e8000001800780b */ /* 0x044fe40003f44000 */
[----:B------:R-:W-:-:S04]  /*0440*/  FSETP.GEU.AND P3, PT, R24, 1.175494350822287508e-38, PT ;  /* 0x008000001800780b */ /* 0x000fc80003f6e000 */
[----:B------:R-:W-:Y:S01]  /*0450*/  @P5 FMUL R12, R12, 0.25 ;  /* 0x3e8000000c0c5820 */ /* 0x000fe20000400000 */
[C---:B------:R-:W-:Y:S01]  /*0460*/  FADD R6, -R14.reuse, R6 ;  /* 0x000000060e067221 */ /* 0x040fe20000000100 */
[C---:B------:R-:W-:Y:S01]  /*0470*/  FADD R10, -R14.reuse, R10 ;  /* 0x0000000a0e0a7221 */ /* 0x040fe20000000100 */
[C---:B------:R-:W-:Y:S01]  /*0480*/  FADD R18, -R14.reuse, R18 ;  /* 0x000000120e127221 */ /* 0x040fe20000000100 */
[----:B------:R-:W-:Y:S01]  /*0490*/  FADD R22, -R14, R22 ;  /* 0x000000160e167221 */ /* 0x000fe20000000100 */
[----:B------:R-:W-:Y:S01]  /*04a0*/  @!P1 FMUL R12, R12, 16777216 ;  /* 0x4b8000000c0c9820 */ /* 0x000fe20000400000 */
[----:B------:R-:W-:Y:S01]  /*04b0*/  HFMA2.MMA R14, -RZ, RZ, 1.625, 0 ;  /* 0x3e800000ff0e7435 */ /* 0x000fe200000001ff */
[C---:B------:R-:W-:Y:S01]  /*04c0*/  FADD R5, -R13.reuse, R5 ;  /* 0x000000050d057221 */ /* 0x040fe20000000100 */
[----:B------:R-:W-:Y:S01]  /*04d0*/  @P2 FMUL R24, R24, 0.25 ;  /* 0x3e80000018182820 */ /* 0x000fe20000400000 */
[C---:B------:R-:W-:Y:S01]  /*04e0*/  FADD R9, -R13.reuse, R9 ;  /* 0x000000090d097221 */ /* 0x040fe20000000100 */
[C---:B------:R-:W-:Y:S01]  /*04f0*/  FADD R17, -R13.reuse, R17 ;  /* 0x000000110d117221 */ /* 0x040fe20000000100 */
[----:B------:R-:W-:Y:S01]  /*0500*/  FADD R21, -R13, R21 ;  /* 0x000000150d157221 */ /* 0x000fe20000000100 */
[----:B0-----:R0:W-:Y:S01]  /*0510*/  MUFU.RCP R34, R12 ;  /* 0x0000000c00227308 */ /* 0x0011e20000001000 */
[----:B------:R-:W-:Y:S01]  /*0520*/  FADD R27, R27, 9.9999997473787516356e-06 ;  /* 0x3727c5ac1b1b7421 */ /* 0x000fe20000000000 */
[----:B-1----:R-:W-:Y:S01]  /*0530*/  FSETP.GT.AND P4, PT, R25, 8.50705917302346158658e+37, PT ;  /* 0x7e8000001900780b */ /* 0x002fe20003f84000 */
[----:B------:R-:W-:Y:S01]  /*0540*/  @!P3 FMUL R24, R24, 16777216 ;  /* 0x4b8000001818b820 */ /* 0x000fe20000400000 */
[----:B0-----:R-:W0:Y:S04]  /*0550*/  LDC.64 R12, c[0x0][0x230] ;  /* 0x00008c00ff0c7b82 */ /* 0x001e280000000a00 */
[----:B------:R1:W2:Y:S01]  /*0560*/  MUFU.SQRT R26, R27 ;  /* 0x0000001b001a7308 */ /* 0x0002a20000002000 */
[----:B------:R-:W-:Y:S01]  /*0570*/  FADD R7, -R15, R7 ;  /* 0x000000070f077221 */ /* 0x000fe20000000100 */
[----:B-1----:R-:W-:-:S02]  /*0580*/  FSEL R27, R14, 1, P5 ;  /* 0x3f8000000e1b7808 */ /* 0x002fc40002800000 */
[----:B------:R-:W-:-:S04]  /*0590*/  FSETP.GEU.AND P5, PT, R25, 1.175494350822287508e-38, PT ;  /* 0x008000001900780b */ /* 0x000fc80003fae000 */
[----:B------:R-:W1:Y:S01]  /*05a0*/  MUFU.RCP R24, R24 ;  /* 0x0000001800187308 */ /* 0x000e620000001000 */
[C---:B------:R-:W-:Y:S01]  /*05b0*/  FADD R11, -R15.reuse, R11 ;  /* 0x0000000b0f0b7221 */ /* 0x040fe20000000100 */
[C---:B------:R-:W-:Y:S01]  /*05c0*/  FADD R19, -R15.reuse, R19 ;  /* 0x000000130f137221 */ /* 0x040fe20000000100 */
[----:B------:R-:W-:Y:S01]  /*05d0*/  FADD R23, -R15, R23 ;  /* 0x000000170f177221 */ /* 0x000fe20000000100 */
[----:B------:R-:W-:Y:S01]  /*05e0*/  FSEL R15, R14, 1, P2 ;  /* 0x3f8000000e0f7808 */ /* 0x000fe20001000000 */
[----:B------:R-:W-:Y:S01]  /*05f0*/  @P4 FMUL R25, R25, 0.25 ;  /* 0x3e80000019194820 */ /* 0x000fe20000400000 */
[----:B------:R-:W-:Y:S01]  /*0600*/  @!P1 FMUL R27, R27, 16777216 ;  /* 0x4b8000001b1b9820 */ /* 0x000fe20000400000 */
[----:B--2---:R-:W-:Y:S02]  /*0610*/  FSETP.GT.AND P6, PT, R26, 8.50705917302346158658e+37, PT ;  /* 0x7e8000001a00780b */ /* 0x004fe40003fc4000 */
[----:B------:R-:W-:Y:S01]  /*0620*/  @!P3 FMUL R15, R15, 16777216 ;  /* 0x4b8000000f0fb820 */ /* 0x000fe20000400000 */
[----:B------:R-:W-:Y:S01]  /*0630*/  @!P5 FMUL R25, R25, 16777216 ;  /* 0x4b8000001919d820 */ /* 0x000fe20000400000 */
[----:B------:R-:W-:Y:S01]  /*0640*/  FMUL R27, R34, R27 ;  /* 0x0000001b221b7220 */ /* 0x000fe20000400000 */
[----:B------:R-:W-:Y:S01]  /*0650*/  FSEL R36, R14, 1, P4 ;  /* 0x3f8000000e247808 */ /* 0x000fe20002000000 */
[----:B-1----:R-:W-:Y:S01]  /*0660*/  FMUL R34, R24, R15 ;  /* 0x0000000f18227220 */ /* 0x002fe20000400000 */
[----:B------:R0:W1:Y:S01]  /*0670*/  MUFU.RCP R35, R25 ;  /* 0x0000001900237308 */ /* 0x0000620000001000 */
[----:B------:R-:W-:-:S02]  /*0680*/  FSEL R37, R14, 1, P6 ;  /* 0x3f8000000e257808 */ /* 0x000fc40003000000 */
[----:B------:R-:W-:Y:S01]  /*0690*/  CS2R R14, SRZ ;  /* 0x00000000000e7805 */ /* 0x000fe2000001ff00 */
[----:B0-----:R-:W-:Y:S01]  /*06a0*/  IMAD.WIDE R24, R33, 0x4, R12 ;  /* 0x0000000421187825 */ /* 0x001fe200078e020c */
[----:B------:R-:W-:-:S06]  /*06b0*/  CS2R R12, SRZ ;  /* 0x00000000000c7805 */ /* 0x000fcc000001ff00 */
[----:B------:R-:W3:Y:S01]  /*06c0*/  @!P0 LDG.E.EL.128 R12, desc[UR6][R24.64] ;  /* 0x00000006180c8981 */ /* 0x000ee2000c2e1d00 */
[C---:B------:R-:W-:Y:S01]  /*06d0*/  FSETP.GEU.AND P1, PT, R26.reuse, 1.175494350822287508e-38, PT ;  /* 0x008000001a00780b */ /* 0x040fe20003f2e000 */
[----:B------:R-:W-:-:S12]  /*06e0*/  @P6 FMUL R26, R26, 0.25 ;  /* 0x3e8000001a1a6820 */ /* 0x000fd80000400000 */
[----:B------:R-:W-:-:S06]  /*06f0*/  @!P1 FMUL R26, R26, 16777216 ;  /* 0x4b8000001a1a9820 */ /* 0x000fcc0000400000 */
[----:B------:R-:W0:Y:S01]  /*0700*/  MUFU.RCP R26, R26 ;  /* 0x0000001a001a7308 */ /* 0x000e220000001000 */
[----:B------:R-:W-:Y:S01]  /*0710*/  @!P5 FMUL R36, R36, 16777216 ;  /* 0x4b8000002424d820 */ /* 0x000fe20000400000 */
[----:B------:R-:W-:-:S03]  /*0720*/  @!P1 FMUL R37, R37, 16777216 ;  /* 0x4b80000025259820 */ /* 0x000fc60000400000 */
[----:B-1----:R-:W-:Y:S01]  /*0730*/  FMUL R35, R35, R36 ;  /* 0x0000002423237220 */ /* 0x002fe20000400000 */
[----:B0-----:R-:W-:Y:S02]  /*0740*/  FMUL R36, R26, R37 ;  /* 0x000000251a247220 */ /* 0x001fe40000400000 */
[----:B------:R-:W0:Y:S01]  /*0750*/  S2R R26, SR_TID.X ;  /* 0x00000000001a7919 */ /* 0x000e220000002100 */
[----:B------:R-:W1:Y:S01]  /*0760*/  S2UR UR5, SR_CgaCtaId ;  /* 0x00000000000579c3 */ /* 0x000e620000008800 */
[C---:B------:R-:W-:Y:S01]  /*0770*/  FMUL R33, R27.reuse, R20 ;  /* 0x000000141b217220 */ /* 0x040fe20000400000 */
[C---:B------:R-:W-:Y:S01]  /*0780*/  FMUL R37, R27.reuse, R16 ;  /* 0x000000101b257220 */ /* 0x040fe20000400000 */
[C---:B------:R-:W-:Y:S01]  /*0790*/  FMUL R8, R27.reuse, R8 ;  /* 0x000000081b087220 */ /* 0x040fe20000400000 */
[----:B------:R-:W-:Y:S01]  /*07a0*/  FMUL R20, R36, R11 ;  /* 0x0000000b24147220 */ /* 0x000fe20000400000 */
[----:B------:R-:W-:Y:S01]  /*07b0*/  FMUL R27, R27, R4 ;  /* 0x000000041b1b7220 */ /* 0x000fe20000400000 */
[----:B------:R-:W-:-:S02]  /*07c0*/  IMAD.SHL.U32 R11, R2, 0x400, RZ ;  /* 0x00000400020b7824 */ /* 0x000fc400078e00ff */
[C---:B------:R-:W-:Y:S01]  /*07d0*/  FMUL R4, R36.reuse, R23 ;  /* 0x0000001724047220 */ /* 0x040fe20000400000 */
[C---:B------:R-:W-:Y:S01]  /*07e0*/  FMUL R16, R36.reuse, R19 ;  /* 0x0000001324107220 */ /* 0x040fe20000400000 */
[----:B------:R-:W-:Y:S01]  /*07f0*/  FMUL R36, R36, R7 ;  /* 0x0000000724247220 */ /* 0x000fe20000400000 */
[----:B------:R-:W-:Y:S02]  /*0800*/  UMOV UR4, 0x400 ;  /* 0x0000040000047882 */ /* 0x000fe40000000000 */
[----:B-1----:R-:W-:Y:S01]  /*0810*/  UPRMT UR4, UR5, 0x654, UR4 ;  /* 0x0000065405047896 */ /* 0x002fe20008000004 */
[--C-:B0-----:R-:W-:Y:S02]  /*0820*/  SHF.R.U32.HI R19, RZ, 0x2, R26.reuse ;  /* 0x00000002ff137819 */ /* 0x101fe4000001161a */
[----:B------:R-:W-:Y:S02]  /*0830*/  SHF.R.U32.HI R26, RZ, 0x2, R26 ;  /* 0x00000002ff1a7819 */ /* 0x000fe4000001161a */
[----:B------:R-:W-:Y:S01]  /*0840*/  SHF.R.U32.HI R2, RZ, 0x6, R2 ;  /* 0x00000006ff027819 */ /* 0x000fe20000011602 */
[-CC-:B---3--:R-:W-:Y:S01]  /*0850*/  FFMA R7, R27, R28.reuse, R12.reuse ;  /* 0x0000001c1b077223 */ /* 0x188fe2000000000c */
[-CC-:B------:R-:W-:Y:S01]  /*0860*/  FFMA R8, R8, R28.reuse, R12.reuse ;  /* 0x0000001c08087223 */ /* 0x180fe2000000000c */
[-CC-:B------:R-:W-:Y:S01]  /*0870*/  FFMA R37, R37, R28.reuse, R12.reuse ;  /* 0x0000001c25257223 */ /* 0x180fe2000000000c */
[----:B------:R-:W-:Y:S01]  /*0880*/  FFMA R33, R33, R28, R12 ;  /* 0x0000001c21217223 */ /* 0x000fe2000000000c */
[----:B------:R-:W-:-:S02]  /*0890*/  LOP3.LUT R12, R11, 0xc00, RZ, 0xc0, !PT ;  /* 0x00000c000b0c7812 */ /* 0x000fc400078ec0ff */
[----:B------:R-:W-:Y:S02]  /*08a0*/  SGXT.U32 R11, R19, 0x6 ;  /* 0x00000006130b781a */ /* 0x000fe40000000000 */
[C---:B------:R-:W-:Y:S02]  /*08b0*/  LOP3.LUT R19, R12.reuse, 0x100, RZ, 0xfc, !PT ;  /* 0x000001000c137812 */ /* 0x040fe400078efcff */
[C---:B------:R-:W-:Y:S02]  /*08c0*/  LOP3.LUT R23, R12.reuse, 0x200, RZ, 0xfc, !PT ;  /* 0x000002000c177812 */ /* 0x040fe400078efcff */
[C---:B------:R-:W-:Y:S02]  /*08d0*/  LOP3.LUT R25, R12.reuse, 0x300, RZ, 0xfc, !PT ;  /* 0x000003000c197812 */ /* 0x040fe400078efcff */
[C---:B------:R-:W-:Y:S02]  /*08e0*/  LOP3.LUT R11, R12.reuse, R11, RZ, 0xfc, !PT ;  /* 0x0000000b0c0b7212 */ /* 0x040fe400078efcff */
[----:B------:R-:W-:-:S02]  /*08f0*/  LEA.HI R24, R12, UR4, RZ, 0x1c ;  /* 0x000000040c187c11 */ /* 0x000fc4000f8fe0ff */
[----:B------:R-:W-:Y:S02]  /*0900*/  LEA.HI R12, R19, UR4, RZ, 0x1c ;  /* 0x00000004130c7c11 */ /* 0x000fe4000f8fe0ff */
[----:B------:R-:W-:Y:S02]  /*0910*/  LEA.HI R28, R23, UR4, RZ, 0x1c ;  /* 0x00000004171c7c11 */ /* 0x000fe4000f8fe0ff */
[----:B------:R-:W-:Y:S01]  /*0920*/  LEA.HI R25, R25, UR4, RZ, 0x1c ;  /* 0x0000000419197c11 */ /* 0x000fe2000f8fe0ff */
[C---:B------:R-:W-:Y:S01]  /*0930*/  IMAD R19, R11.reuse, 0x4, R12 ;  /* 0x000000040b137824 */ /* 0x040fe200078e020c */
[C---:B------:R-:W-:Y:S02]  /*0940*/  LEA R24, R11.reuse, R24, 0x2 ;  /* 0x000000180b187211 */ /* 0x040fe400078e10ff */
[C---:B------:R-:W-:Y:S01]  /*0950*/  LEA R12, R11.reuse, R28, 0x2 ;  /* 0x0000001c0b0c7211 */ /* 0x040fe200078e10ff */
[----:B------:R-:W-:Y:S02]  /*0960*/  IMAD R11, R11, 0x4, R25 ;  /* 0x000000040b0b7824 */ /* 0x000fe400078e0219 */
[C---:B------:R-:W-:Y:S01]  /*0970*/  FMUL R23, R35.reuse, R22 ;  /* 0x0000001623177220 */ /* 0x040fe20000400000 */
[C---:B------:R-:W-:Y:S01]  /*0980*/  FMUL R25, R35.reuse, R18 ;  /* 0x0000001223197220 */ /* 0x040fe20000400000 */
[C---:B------:R-:W-:Y:S01]  /*0990*/  FMUL R27, R35.reuse, R10 ;  /* 0x0000000a231b7220 */ /* 0x040fe20000400000 */
[----:B------:R-:W-:Y:S01]  /*09a0*/  FMUL R35, R35, R6 ;  /* 0x0000000623237220 */ /* 0x000fe20000400000 */
[C---:B------:R-:W-:Y:S01]  /*09b0*/  FMUL R10, R34.reuse, R5 ;  /* 0x00000005220a7220 */ /* 0x040fe20000400000 */
[----:B------:R-:W-:-:S02]  /*09c0*/  FMUL R22, R34, R9 ;  /* 0x0000000922167220 */ /* 0x000fc40000400000 */
[----:B------:R-:W-:Y:S01]  /*09d0*/  FFMA R35, R35, R30, R14 ;  /* 0x0000001e23237223 */ /* 0x000fe2000000000e */
[-CC-:B------:R-:W-:Y:S01]  /*09e0*/  FFMA R10, R10, R29.reuse, R13.reuse ;  /* 0x0000001d0a0a7223 */ /* 0x180fe2000000000d */
[----:B------:R-:W-:-:S03]  /*09f0*/  FFMA R22, R22, R29, R13 ;  /* 0x0000001d16167223 */ /* 0x000fc6000000000d */
[----:B------:R-:W-:Y:S02]  /*0a00*/  FSETP.GT.AND P1, PT, R35, RZ, PT ;  /* 0x000000ff2300720b */ /* 0x000fe40003f24000 */
[----:B------:R-:W-:Y:S02]  /*0a10*/  FSETP.GT.AND P2, PT, R10, RZ, PT ;  /* 0x000000ff0a00720b */ /* 0x000fe40003f44000 */
[----:B------:R-:W-:Y:S01]  /*0a20*/  FSETP.GT.AND P0, PT, R22, RZ, PT ;  /* 0x000000ff1600720b */ /* 0x000fe20003f04000 */
[-CC-:B------:R-:W-:Y:S01]  /*0a30*/  FFMA R27, R27, R30.reuse, R14.reuse ;  /* 0x0000001e1b1b7223 */ /* 0x180fe2000000000e */
[-CC-:B------:R-:W-:Y:S01]  /*0a40*/  FFMA R20, R20, R31.reuse, R15.reuse ;  /* 0x0000001f14147223 */ /* 0x180fe2000000000f */
[----:B------:R-:W-:Y:S01]  /*0a50*/  FSETP.GT.AND P3, PT, R7, RZ, PT ;  /* 0x000000ff0700720b */ /* 0x000fe20003f64000 */
[----:B------:R-:W-:Y:S01]  /*0a60*/  FFMA R25, R25, R30, R14 ;  /* 0x0000001e19197223 */ /* 0x000fe2000000000e */
[----:B------:R-:W-:Y:S01]  /*0a70*/  FSETP.GT.AND P5, PT, R8, RZ, PT ;  /* 0x000000ff0800720b */ /* 0x000fe20003fa4000 */
[----:B------:R-:W-:Y:S01]  /*0a80*/  FFMA R36, R36, R31, R15 ;  /* 0x0000001f24247223 */ /* 0x000fe2000000000f */
[----:B------:R-:W-:-:S02]  /*0a90*/  FSETP.GT.AND P4, PT, R27, RZ, PT ;  /* 0x000000ff1b00720b */ /* 0x000fc40003f84000 */
[----:B------:R-:W-:Y:S01]  /*0aa0*/  @!P1 FMUL R35, R35, 0.10000000149011611938 ;  /* 0x3dcccccd23239820 */ /* 0x000fe20000400000 */
[----:B------:R-:W-:Y:S01]  /*0ab0*/  FSETP.GT.AND P1, PT, R20, RZ, PT ;  /* 0x000000ff1400720b */ /* 0x000fe20003f24000 */
[----:B------:R-:W-:Y:S01]  /*0ac0*/  @!P2 FMUL R10, R10, 0.10000000149011611938 ;  /* 0x3dcccccd0a0aa820 */ /* 0x000fe20000400000 */
[----:B------:R-:W-:Y:S01]  /*0ad0*/  FMUL R18, R34, R17 ;  /* 0x0000001122127220 */ /* 0x000fe20000400000 */
[----:B------:R-:W-:Y:S01]  /*0ae0*/  FSETP.GT.AND P2, PT, R25, RZ, PT ;  /* 0x000000ff1900720b */ /* 0x000fe20003f44000 */
[----:B------:R-:W-:Y:S01]  /*0af0*/  @!P0 FMUL R22, R22, 0.10000000149011611938 ;  /* 0x3dcccccd16168820 */ /* 0x000fe20000400000 */
[----:B------:R-:W-:Y:S01]  /*0b00*/  FSETP.GT.AND P0, PT, R37, RZ, PT ;  /* 0x000000ff2500720b */ /* 0x000fe20003f04000 */
[----:B------:R-:W-:Y:S01]  /*0b10*/  FMUL R6, R34, R21 ;  /* 0x0000001522067220 */ /* 0x000fe20000400000 */
[----:B------:R-:W-:Y:S01]  /*0b20*/  FSETP.GT.AND P6, PT, R36, RZ, PT ;  /* 0x000000ff2400720b */ /* 0x000fe20003fc4000 */
[----:B------:R-:W-:Y:S01]  /*0b30*/  FFMA R18, R18, R29, R13 ;  /* 0x0000001d12127223 */ /* 0x000fe2000000000d */
[----:B------:R-:W-:Y:S01]  /*0b40*/  FFMA R16, R16, R31, R15 ;  /* 0x0000001f10107223 */ /* 0x000fe2000000000f */
[----:B------:R-:W-:Y:S01]  /*0b50*/  FFMA R6, R6, R29, R13 ;  /* 0x0000001d06067223 */ /* 0x000fe2000000000d */
[----:B------:R-:W-:Y:S01]  /*0b60*/  @!P3 FMUL R7, R7, 0.10000000149011611938 ;  /* 0x3dcccccd0707b820 */ /* 0x000fe20000400000 */
[----:B------:R-:W-:Y:S01]  /*0b70*/  FFMA R9, R23, R30, R14 ;  /* 0x0000001e17097223 */ /* 0x000fe2000000000e */
[----:B------:R-:W-:Y:S01]  /*0b80*/  FSETP.GT.AND P3, PT, R18, RZ, PT ;  /* 0x000000ff1200720b */ /* 0x000fe20003f64000 */
[----:B------:R-:W-:Y:S01]  /*0b90*/  FFMA R14, R4, R31, R15 ;  /* 0x0000001f040e7223 */ /* 0x000fe2000000000f */
[----:B------:R-:W-:Y:S01]  /*0ba0*/  @!P5 FMUL R8, R8, 0.10000000149011611938 ;  /* 0x3dcccccd0808d820 */ /* 0x000fe20000400000 */
[----:B------:R-:W-:Y:S01]  /*0bb0*/  FSETP.GT.AND P5, PT, R16, RZ, PT ;  /* 0x000000ff1000720b */ /* 0x000fe20003fa4000 */
[----:B------:R-:W-:Y:S01]  /*0bc0*/  @!P4 FMUL R27, R27, 0.10000000149011611938 ;  /* 0x3dcccccd1b1bc820 */ /* 0x000fe20000400000 */
[----:B------:R-:W-:Y:S01]  /*0bd0*/  FSETP.GT.AND P4, PT, R33, RZ, PT ;  /* 0x000000ff2100720b */ /* 0x000fe20003f84000 */
[----:B------:R-:W-:Y:S01]  /*0be0*/  @!P1 FMUL R20, R20, 0.10000000149011611938 ;  /* 0x3dcccccd14149820 */ /* 0x000fe20000400000 */
[----:B------:R-:W-:Y:S01]  /*0bf0*/  FSETP.GT.AND P1, PT, R6, RZ, PT ;  /* 0x000000ff0600720b */ /* 0x000fe20003f24000 */
[----:B------:R-:W-:Y:S01]  /*0c00*/  @!P2 FMUL R25, R25, 0.10000000149011611938 ;  /* 0x3dcccccd1919a820 */ /* 0x000fe20000400000 */
[----:B------:R-:W-:Y:S01]  /*0c10*/  @!P0 FMUL R37, R37, 0.10000000149011611938 ;  /* 0x3dcccccd25258820 */ /* 0x000fe20000400000 */
[----:B------:R-:W-:Y:S01]  /*0c20*/  FSETP.GT.AND P2, PT, R9, RZ, PT ;  /* 0x000000ff0900720b */ /* 0x000fe20003f44000 */
[----:B------:R-:W-:Y:S01]  /*0c30*/  @!P6 FMUL R36, R36, 0.10000000149011611938 ;  /* 0x3dcccccd2424e820 */ /* 0x000fe20000400000 */
[----:B------:R-:W-:Y:S01]  /*0c40*/  FSETP.GT.AND P0, PT, R14, RZ, PT ;  /* 0x000000ff0e00720b */ /* 0x000fe20003f04000 */
[----:B------:R0:W-:Y:S01]  /*0c50*/  STS [R24], R7 ;  /* 0x0000000718007388 */ /* 0x0001e20000000800 */
[----:B------:R-:W-:-:S03]  /*0c60*/  @!P3 FMUL R18, R18, 0.10000000149011611938 ;  /* 0x3dcccccd1212b820 */ /* 0x000fc60000400000 */
[----:B------:R-:W-:Y:S04]  /*0c70*/  STS [R19+0x400], R10 ;  /* 0x0004000a13007388 */ /* 0x000fe80000000800 */
[----:B------:R-:W-:Y:S01]  /*0c80*/  STS [R12+0x800], R35 ;  /* 0x000800230c007388 */ /* 0x000fe20000000800 */
[----:B------:R-:W-:-:S03]  /*0c90*/  @!P5 FMUL R16, R16, 0.10000000149011611938 ;  /* 0x3dcccccd1010d820 */ /* 0x000fc60000400000 */
[----:B------:R-:W-:Y:S01]  /*0ca0*/  STS [R11+0xc00], R36 ;  /* 0x000c00240b007388 */ /* 0x000fe20000000800 */
[----:B------:R-:W-:-:S03]  /*0cb0*/  @!P4 FMUL R33, R33, 0.10000000149011611938 ;  /* 0x3dcccccd2121c820 */ /* 0x000fc60000400000 */
[----:B------:R1:W-:Y:S01]  /*0cc0*/  STS [R24+0x100], R8 ;  /* 0x0001000818007388 */ /* 0x0003e20000000800 */
[----:B------:R-:W-:-:S03]  /*0cd0*/  @!P1 FMUL R6, R6, 0.10000000149011611938 ;  /* 0x3dcccccd06069820 */ /* 0x000fc60000400000 */
[----:B------:R-:W-:Y:S01]  /*0ce0*/  STS [R19+0x500], R22 ;  /* 0x0005001613007388 */ /* 0x000fe20000000800 */
[----:B------:R-:W-:-:S03]  /*0cf0*/  @!P2 FMUL R9, R9, 0.10000000149011611938 ;  /* 0x3dcccccd0909a820 */ /* 0x000fc60000400000 */
[----:B------:R-:W-:Y:S01]  /*0d00*/  STS [R12+0x900], R27 ;  /* 0x0009001b0c007388 */ /* 0x000fe20000000800 */
[----:B------:R-:W-:-:S03]  /*0d10*/  @!P0 FMUL R14, R14, 0.10000000149011611938 ;  /* 0x3dcccccd0e0e8820 */ /* 0x000fc60000400000 */
[----:B------:R-:W-:Y:S04]  /*0d20*/  STS [R11+0xd00], R20 ;  /* 0x000d00140b007388 */ /* 0x000fe80000000800 */
[----:B------:R-:W-:Y:S01]  /*0d30*/  STS [R24+0x200], R37 ;  /* 0x0002002518007388 */ /* 0x000fe20000000800 */
[----:B------:R-:W-:-:S03]  /*0d40*/  LOP3.LUT R5, R3, 0xfc, RZ, 0xc0, !PT ;  /* 0x000000fc03057812 */ /* 0x000fc600078ec0ff */
[----:B------:R-:W-:Y:S01]  /*0d50*/  STS [R19+0x600], R18 ;  /* 0x0006001213007388 */ /* 0x000fe20000000800 */
[----:B------:R-:W-:-:S03]  /*0d60*/  LOP3.LUT R3, R3, 0x3fc, RZ, 0xc0, !PT ;  /* 0x000003fc03037812 */ /* 0x000fc600078ec0ff */
[----:B------:R-:W-:Y:S04]  /*0d70*/  STS [R12+0xa00], R25 ;  /* 0x000a00190c007388 */ /* 0x000fe80000000800 */
[----:B------:R2:W-:Y:S04]  /*0d80*/  STS [R11+0xe00], R16 ;  /* 0x000e00100b007388 */ /* 0x0005e80000000800 */
[----:B------:R-:W-:Y:S04]  /*0d90*/  STS [R24+0x300], R33 ;  /* 0x0003002118007388 */ /* 0x000fe80000000800 */
[----:B------:R-:W-:Y:S01]  /*0da0*/  STS [R19+0x700], R6 ;  /* 0x0007000613007388 */ /* 0x000fe20000000800 */
[----:B------:R-:W-:-:S03]  /*0db0*/  LOP3.LUT R4, R3, 0x400, RZ, 0xfc, !PT ;  /* 0x0000040003047812 */ /* 0x000fc600078efcff */
[----:B------:R3:W-:Y:S04]  /*0dc0*/  STS [R12+0xb00], R9 ;  /* 0x000b00090c007388 */ /* 0x0007e80000000800 */
[----:B------:R4:W-:Y:S01]  /*0dd0*/  STS [R11+0xf00], R14 ;  /* 0x000f000e0b007388 */ /* 0x0009e20000000800 */
[----:B------:R-:W-:Y:S02]  /*0de0*/  PRMT R32, R5, 0x6540, R32 ;  /* 0x0000654005207816 */ /* 0x000fe40000000020 */
[----:B0-----:R-:W-:Y:S02]  /*0df0*/  LOP3.LUT R7, R3, 0x800, RZ, 0xfc, !PT ;  /* 0x0000080003077812 */ /* 0x001fe400078efcff */
[----:B------:R-:W-:Y:S02]  /*0e00*/  SHF.R.U32.HI R5, RZ, 0x4, R4 ;  /* 0x00000004ff057819 */ /* 0x000fe40000011604 */
[----:B------:R-:W-:-:S02]  /*0e10*/  SHF.R.U32.HI R7, RZ, 0x4, R7 ;  /* 0x00000004ff077819 */ /* 0x000fc40000011607 */
[----:B------:R-:W-:Y:S02]  /*0e20*/  LOP3.LUT R4, R26, 0x30, RZ, 0xc0, !PT ;  /* 0x000000301a047812 */ /* 0x000fe400078ec0ff */
[----:B------:R-:W-:Y:S02]  /*0e30*/  LOP3.LUT R5, R5, 0x70, RZ, 0xc0, !PT ;  /* 0x0000007005057812 */ /* 0x000fe400078ec0ff */
[----:B------:R-:W-:Y:S02]  /*0e40*/  LOP3.LUT R7, R7, 0xb0, RZ, 0xc0, !PT ;  /* 0x000000b007077812 */ /* 0x000fe400078ec0ff */
[----:B------:R-:W-:Y:S01]  /*0e50*/  IADD3 R4, R4, UR4, RZ ;  /* 0x0000000404047c10 */ /* 0x000fe2000fffe0ff */
[----:B-1----:R-:W-:Y:S01]  /*0e60*/  VIADD R8, R5, UR4 ;  /* 0x0000000405087c36 */ /* 0x002fe20008000000 */
[----:B------:R-:W-:-:S03]  /*0e70*/  IADD3 R10, R7, UR4, RZ ;  /* 0x00000004070a7c10 */ /* 0x000fc6000fffe0ff */
[C---:B------:R-:W-:Y:S01]  /*0e80*/  IMAD R4, R3.reuse, 0x4, R4 ;  /* 0x0000000403047824 */ /* 0x040fe200078e0204 */
[----:B------:R-:W-:Y:S01]  /*0e90*/  BAR.SYNC.DEFER_BLOCKING 0x0 ;  /* 0x0000000000007b1d */ /* 0x000fe20000010000 */
[C---:B--2---:R-:W-:Y:S01]  /*0ea0*/  LEA R16, R3.reuse, R8, 0x2 ;  /* 0x0000000803107211 */ /* 0x044fe200078e10ff */
[----:B------:R-:W-:Y:S01]  /*0eb0*/  IMAD R10, R3, 0x4, R10 ;  /* 0x00000004030a7824 */ /* 0x000fe200078e020a */
[--C-:B------:R-:W-:Y:S02]  /*0ec0*/  SHF.R.S32.HI R13, RZ, 0x1f, R32.reuse ;  /* 0x0000001fff0d7819 */ /* 0x100fe40000011420 */
[----:B------:R-:W-:-:S03]  /*0ed0*/  SHF.R.S32.HI R15, RZ, 0x1f, R32 ;  /* 0x0000001fff0f7819 */ /* 0x000fc60000011420 */
[----:B---3--:R-:W0:Y:S01]  /*0ee0*/  LDC.64 R8, c[0x0][0x238] ;  /* 0x00008e00ff087b82 */ /* 0x008e220000000a00 */
[-C--:B------:R-:W-:Y:S02]  /*0ef0*/  LEA.HI R13, R13, R32.reuse, RZ, 0x6 ;  /* 0x000000200d0d7211 */ /* 0x080fe400078f30ff */
[----:B------:R-:W-:Y:S01]  /*0f00*/  LEA.HI R15, R15, R32, RZ, 0x6 ;  /* 0x000000200f0f7211 */ /* 0x000fe200078f30ff */
[----:B------:R-:W1:Y:S04]  /*0f10*/  LDS.128 R4, [R4] ;  /* 0x0000000004047984 */ /* 0x000e680000000c00 */
[----:B------:R-:W2:Y:S04]  /*0f20*/  LDS.128 R16, [R16+0x1000] ;  /* 0x0010000010107984 */ /* 0x000ea80000000c00 */
[----:B------:R0:W3:Y:S01]  /*0f30*/  LDS.128 R20, [R10+0x2000] ;  /* 0x002000000a147984 */ /* 0x0000e20000000c00 */
[----:B------:R-:W-:-:S02]  /*0f40*/  SHF.L.U32 R13, R13, 0x7, RZ ;  /* 0x000000070d0d7819 */ /* 0x000fc400000006ff */
[----:B----4-:R-:W-:Y:S02]  /*0f50*/  SGXT.U32 R11, R2, 0x2 ;  /* 0x00000002020b781a */ /* 0x010fe40000000000 */
[----:B------:R-:W-:Y:S02]  /*0f60*/  LOP3.LUT R15, R15, 0xffffffc0, RZ, 0xc0, !PT ;  /* 0xffffffc00f0f7812 */ /* 0x000fe400078ec0ff */
[----:B------:R-:W-:Y:S02]  /*0f70*/  LOP3.LUT R13, R13, 0xffffe000, RZ, 0xc0, !PT ;  /* 0xffffe0000d0d7812 */ /* 0x000fe400078ec0ff */
[----:B------:R-:W-:Y:S02]  /*0f80*/  LOP3.LUT R11, R11, R0, RZ, 0xfc, !PT ;  /* 0x000000000b0b7212 */ /* 0x000fe400078efcff */
[----:B------:R-:W-:Y:S02]  /*0f90*/  ISETP.GE.AND P0, PT, R32, 0x100, PT ;  /* 0x000001002000780c */ /* 0x000fe40003f06270 */
[----:B------:R-:W-:-:S02]  /*0fa0*/  IADD3 R32, R13, R32, -R15 ;  /* 0x000000200d207210 */ /* 0x000fc40007ffe80f */
[C---:B------:R-:W-:Y:S02]  /*0fb0*/  LOP3.LUT R15, R11.reuse, 0x4, RZ, 0xfc, !PT ;  /* 0x000000040b0f7812 */ /* 0x040fe400078efcff */
[C---:B------:R-:W-:Y:S02]  /*0fc0*/  LOP3.LUT R13, R11.reuse, 0x8, RZ, 0xfc, !PT ;  /* 0x000000080b0d7812 */ /* 0x040fe400078efcff */
[C---:B------:R-:W-:Y:S02]  /*0fd0*/  LOP3.LUT R25, R11.reuse, 0xc, RZ, 0xfc, !PT ;  /* 0x0000000c0b197812 */ /* 0x040fe400078efcff */
[----:B------:R-:W-:Y:S02]  /*0fe0*/  ISETP.LT.AND P3, PT, R11, 0x80, !P0 ;  /* 0x000000800b00780c */ /* 0x000fe40004761270 */
[----:B------:R-:W-:Y:S02]  /*0ff0*/  LOP3.LUT R0, R3, 0xc00, RZ, 0xfc, !PT ;  /* 0x00000c0003007812 */ /* 0x000fe400078efcff */
[----:B------:R-:W-:-:S02]  /*1000*/  ISETP.LT.AND P2, PT, R15, 0x80, !P0 ;  /* 0x000000800f00780c */ /* 0x000fc40004741270 */
[----:B------:R-:W-:Y:S01]  /*1010*/  ISETP.LT.AND P1, PT, R13, 0x80, !P0 ;  /* 0x000000800d00780c */ /* 0x000fe20004721270 */
[--C-:B------:R-:W-:Y:S01]  /*1020*/  IMAD R11, R11, 0x40, R32.reuse ;  /* 0x000000400b0b7824 */ /* 0x100fe200078e0220 */
[----:B------:R-:W-:Y:S02]  /*1030*/  ISETP.LT.AND P0, PT, R25, 0x80, !P0 ;  /* 0x000000801900780c */ /* 0x000fe40004701270 */
[----:B------:R-:W-:Y:S01]  /*1040*/  LEA R15, R15, R32, 0x6 ;  /* 0x000000200f0f7211 */ /* 0x000fe200078e30ff */
[----:B------:R-:W-:Y:S01]  /*1050*/  IMAD R27, R13, 0x40, R32 ;  /* 0x000000400d1b7824 */ /* 0x000fe200078e0220 */
[----:B------:R-:W-:Y:S01]  /*1060*/  SHF.R.U32.HI R0, RZ, 0x4, R0 ;  /* 0x00000004ff007819 */ /* 0x000fe20000011600 */
[----:B0-----:R-:W-:-:S03]  /*1070*/  IMAD.WIDE R10, R11, 0x4, R8 ;  /* 0x000000040b0a7825 */ /* 0x001fc600078e0208 */
[----:B------:R-:W-:Y:S01]  /*1080*/  LOP3.LUT R0, R0, 0xf0, RZ, 0xc0, !PT ;  /* 0x000000f000007812 */ /* 0x000fe200078ec0ff */
[--C-:B------:R-:W-:Y:S01]  /*1090*/  IMAD.WIDE R12, R15, 0x4, R8.reuse ;  /* 0x000000040f0c7825 */ /* 0x100fe200078e0208 */
[----:B-1----:R0:W-:Y:S03]  /*10a0*/  @P3 STG.E.128 desc[UR6][R10.64], R4 ;  /* 0x000000040a003986 */ /* 0x0021e6000c101d06 */
[----:B------:R-:W-:Y:S01]  /*10b0*/  IMAD.WIDE R14, R27, 0x4, R8 ;  /* 0x000000041b0e7825 */ /* 0x000fe200078e0208 */
[----:B------:R-:W-:Y:S01]  /*10c0*/  IADD3 R0, R0, UR4, RZ ;  /* 0x0000000400007c10 */ /* 0x000fe2000fffe0ff */
[----:B--2---:R0:W-:Y:S04]  /*10d0*/  @P2 STG.E.128 desc[UR6][R12.64], R16 ;  /* 0x000000100c002986 */ /* 0x0041e8000c101d06 */
[----:B---3--:R0:W-:Y:S01]  /*10e0*/  @P1 STG.E.128 desc[UR6][R14.64], R20 ;  /* 0x000000140e001986 */ /* 0x0081e2000c101d06 */
[----:B------:R-:W-:Y:S01]  /*10f0*/  IMAD R0, R3, 0x4, R0 ;  /* 0x0000000403007824 */ /* 0x000fe200078e0200 */
[----:B0-----:R-:W-:Y:S06]  /*1100*/  @!P0 EXIT ;  /* 0x000000000000894d */ /* 0x001fec0003800000 */
[----:B0-----:R-:W0:Y:S01]  /*1110*/  LDS.128 R4, [R0+0x3000] ;  /* 0x0030000000047984 */ /* 0x001e220000000c00 */
[----:B------:R-:W-:-:S05]  /*1120*/  LEA R25, R25, R32, 0x6 ;  /* 0x0000002019197211 */ /* 0x000fca00078e30ff */
[----:B------:R-:W-:-:S05]  /*1130*/  IMAD.WIDE R8, R25, 0x4, R8 ;  /* 0x0000000419087825 */ /* 0x000fca00078e0208 */
[----:B0-----:R-:W-:Y:S01]  /*1140*/  STG.E.128 desc[UR6][R8.64], R4 ;  /* 0x0000000408007986 */ /* 0x001fe2000c101d06 */
[----:B------:R-:W-:Y:S05]  /*1150*/  EXIT ;  /* 0x000000000000794d */ /* 0x000fea0003800000 */
.L_x_0:
[----:B------:R-:W-:-:S00]  /*1160*/  BRA `(.L_x_0) ;  /* 0xfffffffc00fc7947 */ /* 0x000fc0000383ffff */
[----:B------:R-:W-:-:S00]  /*1170*/  NOP ;  /* 0x0000000000007918 */ /* 0x000fc00000000000 */
        /* <DEDUP_REMOVED lines=8> */
.L_x_1:


//--------------------- .nv.global.init           --------------------------
	.section	.nv.global.init,"aw",@progbits
.nv.global.init:
	.type		_$_str,@object
	.size		_$_str,(_$_str_$_2 - _$_str)
_$_str:
        /*0000*/ 	.byte	0x5f, 0x5f, 0x43, 0x55, 0x44, 0x41, 0x5f, 0x46, 0x54, 0x5a, 0x00
	.type		_$_str_$_2,@object
	.size		_$_str_$_2,(.L_1 - _$_str_$_2)
_$_str_$_2:
        /*000b*/ 	.byte	0x5f, 0x5f, 0x43, 0x55, 0x44, 0x41, 0x5f, 0x50, 0x52, 0x45, 0x43, 0x5f, 0x53, 0x51, 0x52, 0x54
        /*001b*/ 	.byte	0x00
.L_1:


//--------------------- .nv.shared.triton_poi_fused__native_batch_norm_legit_no_training_leaky_relu_18 --------------------------
	.section	.nv.shared.triton_poi_fused__native_batch_norm_legit_no_training_leaky_relu_18,"aw",@nobits
	.sectionflags	@""
	.align	16
	.zero		1024


//--------------------- .nv.constant0.triton_poi_fused__native_batch_norm_legit_no_training_leaky_relu_18 --------------------------
	.section	.nv.constant0.triton_poi_fused__native_batch_norm_legit_no_training_leaky_relu_18,"a",@progbits
	.sectionflags	@""
	.align	4
.nv.constant0.triton_poi_fused__native_batch_norm_legit_no_training_leaky_relu_18:
	.zero		584
